	.headerflags	@"EF_CUDA_TEXMODE_UNIFIED EF_CUDA_64BIT_ADDRESS EF_CUDA_ACCELERATORS EF_CUDA_SM90 EF_CUDA_VIRTUAL_SM(EF_CUDA_SM90)"
	.elftype	@"ET_EXEC"


//--------------------- .nv.info                  --------------------------
	.section	.nv.info,"",@"SHT_CUDA_INFO"
	.align	4


	//----- nvinfo : EIATTR_REGCOUNT
	.align		4
        /*0000*/ 	.byte	0x04, 0x2f
        /*0002*/ 	.short	(.L_3 - .L_2)
	.align		4
.L_2:
        /*0004*/ 	.word	index@(triton_poi_fused__native_batch_norm_legit_no_training_hardtanh_hardtanh_backward_20)
        /*0008*/ 	.word	0x00000010


	//----- nvinfo : EIATTR_MIN_STACK_SIZE
	.align		4
.L_3:
        /*000c*/ 	.byte	0x04, 0x12
        /*000e*/ 	.short	(.L_5 - .L_4)
	.align		4
.L_4:
        /*0010*/ 	.word	index@(triton_poi_fused__native_batch_norm_legit_no_training_hardtanh_hardtanh_backward_20)
        /*0014*/ 	.word	0x00000000


	//----- nvinfo : EIATTR_FRAME_SIZE
	.align		4
.L_5:
        /*0018*/ 	.byte	0x04, 0x11
        /*001a*/ 	.short	(.L_7 - .L_6)
	.align		4
.L_6:
        /*001c*/ 	.word	index@(triton_poi_fused__native_batch_norm_legit_no_training_hardtanh_hardtanh_backward_20)
        /*0020*/ 	.word	0x00000000


	//----- nvinfo : EIATTR_MIN_STACK_SIZE
	.align		4
.L_7:
        /*0024*/ 	.byte	0x04, 0x12
        /*0026*/ 	.short	(.L_9 - .L_8)
	.align		4
.L_8:
        /*0028*/ 	.word	index@(triton_poi_fused__native_batch_norm_legit_no_training_hardtanh_hardtanh_backward_20)
        /*002c*/ 	.word	0x00000000
.L_9:


//--------------------- .nv.info.triton_poi_fused__native_batch_norm_legit_no_training_hardtanh_hardtanh_backward_20 --------------------------
	.section	.nv.info.triton_poi_fused__native_batch_norm_legit_no_training_hardtanh_hardtanh_backward_20,"",@"SHT_CUDA_INFO"
	.sectionflags	@""
	.align	4


	//----- nvinfo : EIATTR_CUDA_API_VERSION
	.align		4
        /*0000*/ 	.byte	0x04, 0x37
        /*0002*/ 	.short	(.L_11 - .L_10)
.L_10:
        /*0004*/ 	.word	0x0000007c


	//----- nvinfo : EIATTR_KPARAM_INFO
	.align		4
.L_11:
        /*0008*/ 	.byte	0x04, 0x17
        /*000a*/ 	.short	(.L_13 - .L_12)
.L_12:
        /*000c*/ 	.word	0x00000000
        /*0010*/ 	.short	0x0007
        /*0012*/ 	.short	0x0038
        /*0014*/ 	.byte	0x00, 0xf0, 0x11, 0x00


	//----- nvinfo : EIATTR_KPARAM_INFO
	.align		4
.L_13:
        /*0018*/ 	.byte	0x04, 0x17
        /*001a*/ 	.short	(.L_15 - .L_14)
.L_14:
        /*001c*/ 	.word	0x00000000
        /*0020*/ 	.short	0x0006
        /*0022*/ 	.short	0x0030
        /*0024*/ 	.byte	0x00, 0xf4, 0x21, 0x00


	//----- nvinfo : EIATTR_KPARAM_INFO
	.align		4
.L_15:
        /*0028*/ 	.byte	0x04, 0x17
        /*002a*/ 	.short	(.L_17 - .L_16)
.L_16:
        /*002c*/ 	.word	0x00000000
        /*0030*/ 	.short	0x0005
        /*0032*/ 	.short	0x0028
        /*0034*/ 	.byte	0x00, 0xf4, 0x21, 0x00


	//----- nvinfo : EIATTR_KPARAM_INFO
	.align		4
.L_17:
        /*0038*/ 	.byte	0x04, 0x17
        /*003a*/ 	.short	(.L_19 - .L_18)
.L_18:
        /*003c*/ 	.word	0x00000000
        /*0040*/ 	.short	0x0004
        /*0042*/ 	.short	0x0020
        /*0044*/ 	.byte	0x00, 0xf4, 0x21, 0x00


	//----- nvinfo : EIATTR_KPARAM_INFO
	.align		4
.L_19:
        /*0048*/ 	.byte	0x04, 0x17
        /*004a*/ 	.short	(.L_21 - .L_20)
.L_20:
        /*004c*/ 	.word	0x00000000
        /*0050*/ 	.short	0x0003
        /*0052*/ 	.short	0x0018
        /*0054*/ 	.byte	0x00, 0xf4, 0x21, 0x00


	//----- nvinfo : EIATTR_KPARAM_INFO
	.align		4
.L_21:
        /*0058*/ 	.byte	0x04, 0x17
        /*005a*/ 	.short	(.L_23 - .L_22)
.L_22:
        /*005c*/ 	.word	0x00000000
        /*0060*/ 	.short	0x0002
        /*0062*/ 	.short	0x0010
        /*0064*/ 	.byte	0x00, 0xf4, 0x21, 0x00


	//----- nvinfo : EIATTR_KPARAM_INFO
	.align		4
.L_23:
        /*0068*/ 	.byte	0x04, 0x17
        /*006a*/ 	.short	(.L_25 - .L_24)
.L_24:
        /*006c*/ 	.word	0x00000000
        /*0070*/ 	.short	0x0001
        /*0072*/ 	.short	0x0008
        /*0074*/ 	.byte	0x00, 0xf4, 0x21, 0x00


	//----- nvinfo : EIATTR_KPARAM_INFO
	.align		4
.L_25:
        /*0078*/ 	.byte	0x04, 0x17
        /*007a*/ 	.short	(.L_27 - .L_26)
.L_26:
        /*007c*/ 	.word	0x00000000
        /*0080*/ 	.short	0x0000
        /*0082*/ 	.short	0x0000
        /*0084*/ 	.byte	0x00, 0xf4, 0x21, 0x00


	//----- nvinfo : EIATTR_SPARSE_MMA_MASK
	.align		4
.L_27:
        /*0088*/ 	.byte	0x03, 0x50
        /*008a*/ 	.short	0x0000


	//----- nvinfo : EIATTR_MAXREG_COUNT
	.align		4
        /*008c*/ 	.byte	0x03, 0x1b
        /*008e*/ 	.short	0x00ff


	//----- nvinfo : EIATTR_EXIT_INSTR_OFFSETS
	.align		4
        /*0090*/ 	.byte	0x04, 0x1c
        /*0092*/ 	.short	(.L_29 - .L_28)


	//   ....[0]....
.L_28:
        /*0094*/ 	.word	0x00000440


	//----- nvinfo : EIATTR_REQNTID
	.align		4
.L_29:
        /*0098*/ 	.byte	0x04, 0x10
        /*009a*/ 	.short	(.L_31 - .L_30)
.L_30:
        /*009c*/ 	.word	0x00000080
        /*00a0*/ 	.word	0x00000001
        /*00a4*/ 	.word	0x00000001


	//----- nvinfo : EIATTR_CBANK_PARAM_SIZE
	.align		4
.L_31:
        /*00a8*/ 	.byte	0x03, 0x19
        /*00aa*/ 	.short	0x003c


	//----- nvinfo : EIATTR_PARAM_CBANK
	.align		4
        /*00ac*/ 	.byte	0x04, 0x0a
        /*00ae*/ 	.short	(.L_33 - .L_32)
	.align		4
.L_32:
        /*00b0*/ 	.word	index@(.nv.constant0.triton_poi_fused__native_batch_norm_legit_no_training_hardtanh_hardtanh_backward_20)
        /*00b4*/ 	.short	0x0210
        /*00b6*/ 	.short	0x003c


	//----- nvinfo : EIATTR_SW_WAR
	.align		4
.L_33:
        /*00b8*/ 	.byte	0x04, 0x36
        /*00ba*/ 	.short	(.L_35 - .L_34)
.L_34:
        /*00bc*/ 	.word	0x00000008
.L_35:


//--------------------- .nv.callgraph             --------------------------
	.section	.nv.callgraph,"",@"SHT_CUDA_CALLGRAPH"
	.align	4
	.sectionentsize	8
	.align		4
        /*0000*/ 	.word	0x00000000
	.align		4
        /*0004*/ 	.word	0xffffffff
	.align		4
        /*0008*/ 	.word	0x00000000
	.align		4
        /*000c*/ 	.word	0xfffffffe
	.align		4
        /*0010*/ 	.word	0x00000000
	.align		4
        /*0014*/ 	.word	0xfffffffd
	.align		4
        /*0018*/ 	.word	0x00000000
	.align		4
        /*001c*/ 	.word	0xfffffffc


//--------------------- .nv.constant4             --------------------------
	.section	.nv.constant4,"a",@progbits
	.align	8
	.align		8
.nv.constant4:
        /*0000*/ 	.dword	_$_str
	.align		8
        /*0008*/ 	.dword	_$_str_$_2


//--------------------- .text.triton_poi_fused__native_batch_norm_legit_no_training_hardtanh_hardtanh_backward_20 --------------------------
	.section	.text.triton_poi_fused__native_batch_norm_legit_no_training_hardtanh_hardtanh_backward_20,"ax",@progbits
	.align	128
        .global         triton_poi_fused__native_batch_norm_legit_no_training_hardtanh_hardtanh_backward_20
        .type           triton_poi_fused__native_batch_norm_legit_no_training_hardtanh_hardtanh_backward_20,@function
        .size           triton_poi_fused__native_batch_norm_legit_no_training_hardtanh_hardtanh_backward_20,(.L_x_1 - triton_poi_fused__native_batch_norm_legit_no_training_hardtanh_hardtanh_backward_20)
        .other          triton_poi_fused__native_batch_norm_legit_no_training_hardtanh_hardtanh_backward_20,@"STO_CUDA_ENTRY STV_DEFAULT"
triton_poi_fused__native_batch_norm_legit_no_training_hardtanh_hardtanh_backward_20:
.text.triton_poi_fused__native_batch_norm_legit_no_training_hardtanh_hardtanh_backward_20:
[----:B------:R-:W-:Y:S01]  /*0000*/  LDC R1, c[0x0][0x28] ;  /* 0x00000a00ff017b82 */ /* 0x000fe20000000800 */
[----:B------:R-:W1:Y:S07]  /*0010*/  S2R R0, SR_TID.X ;  /* 0x0000000000007919 */ /* 0x000e6e0000002100 */
[----:B------:R-:W2:Y:S01]  /*0020*/  LDC.64 R6, c[0x0][0x220] ;  /* 0x00008800ff067b82 */ /* 0x000ea20000000a00 */
[----:B------:R-:W-:Y:S01]  /*0030*/  ULDC.64 UR4, c[0x0][0x208] ;  /* 0x0000820000047ab9 */ /* 0x000fe20000000a00 */
[----:B------:R-:W3:Y:S06]  /*0040*/  S2R R5, SR_CTAID.X ;  /* 0x0000000000057919 */ /* 0x000eec0000002500 */
[----:B------:R-:W4:Y:S08]  /*0050*/  LDC.64 R8, c[0x0][0x228] ;  /* 0x00008a00ff087b82 */ /* 0x000f300000000a00 */
[----:B------:R-:W5:Y:S01]  /*0060*/  LDC.64 R10, c[0x0][0x230] ;  /* 0x00008c00ff0a7b82 */ /* 0x000f620000000a00 */
[----:B------:R-:W-:Y:S01]  /*0070*/  IMAD.MOV.U32 R12, RZ, RZ, 0x3e800000 ;  /* 0x3e800000ff0c7424 */ /* 0x000fe200078e00ff */
[----:B------:R-:W-:Y:S01]  /*0080*/  ULDC.64 UR6, c[0x0][0x240] ;  /* 0x0000900000067ab9 */ /* 0x000fe20000000a00 */
[----:B-1----:R-:W-:Y:S01]  /*0090*/  IMAD.SHL.U32 R0, R0, 0x2, RZ ;  /* 0x0000000200007824 */ /* 0x002fe200078e00ff */
[----:B---3--:R-:W-:-:S04]  /*00a0*/  SHF.R.S32.HI R3, RZ, 0x17, R5 ;  /* 0x00000017ff037819 */ /* 0x008fc80000011405 */
[----:B------:R-:W-:Y:S02]  /*00b0*/  LOP3.LUT R0, R0, 0xfe, RZ, 0xc0, !PT ;  /* 0x000000fe00007812 */ /* 0x000fe400078ec0ff */
[----:B------:R-:W-:-:S03]  /*00c0*/  SGXT R3, R3, 0x1 ;  /* 0x000000010303781a */ /* 0x000fc60000000200 */
[----:B------:R-:W-:Y:S02]  /*00d0*/  IMAD R0, R5, 0x100, R0 ;  /* 0x0000010005007824 */ /* 0x000fe400078e0200 */
[----:B------:R-:W1:Y:S03]  /*00e0*/  LDC.64 R4, c[0x0][0x218] ;  /* 0x00008600ff047b82 */ /* 0x000e660000000a00 */
[----:B------:R-:W-:-:S04]  /*00f0*/  LEA.HI R3, R3, R0, RZ, 0x8 ;  /* 0x0000000003037211 */ /* 0x000fc800078f40ff */
[----:B------:R-:W-:-:S04]  /*0100*/  SHF.R.S32.HI R3, RZ, 0x8, R3 ;  /* 0x00000008ff037819 */ /* 0x000fc80000011403 */
[----:B------:R-:W-:-:S04]  /*0110*/  LEA.HI R2, R3, R3, RZ, 0x6 ;  /* 0x0000000303027211 */ /* 0x000fc800078f30ff */
[----:B------:R-:W-:-:S05]  /*0120*/  LOP3.LUT R2, R2, 0xffffffc0, RZ, 0xc0, !PT ;  /* 0xffffffc002027812 */ /* 0x000fca00078ec0ff */
[----:B------:R-:W-:Y:S02]  /*0130*/  IMAD.IADD R13, R3, 0x1, -R2 ;  /* 0x00000001030d7824 */ /* 0x000fe400078e0a02 */
[----:B------:R-:W3:Y:S02]  /*0140*/  LDC.64 R2, c[0x0][0x210] ;  /* 0x00008400ff027b82 */ /* 0x000ee40000000a00 */
[----:B--2---:R-:W-:-:S06]  /*0150*/  IMAD.WIDE R6, R13, 0x4, R6 ;  /* 0x000000040d067825 */ /* 0x004fcc00078e0206 */
[----:B------:R-:W2:Y:S01]  /*0160*/  LDG.E.EL R6, desc[UR4][R6.64] ;  /* 0x0000000406067981 */ /* 0x000ea2000c2e1900 */
[----:B-1----:R-:W-:-:S06]  /*0170*/  IMAD.WIDE R4, R13, 0x4, R4 ;  /* 0x000000040d047825 */ /* 0x002fcc00078e0204 */
[----:B------:R-:W2:Y:S01]  /*0180*/  LDG.E.EL R4, desc[UR4][R4.64] ;  /* 0x0000000404047981 */ /* 0x000ea2000c2e1900 */
[----:B---3--:R-:W-:-:S06]  /*0190*/  IMAD.WIDE R2, R0, 0x4, R2 ;  /* 0x0000000400027825 */ /* 0x008fcc00078e0202 */
[----:B------:R-:W3:Y:S01]  /*01a0*/  LDG.E.64 R2, desc[UR4][R2.64] ;  /* 0x0000000402027981 */ /* 0x000ee2000c1e1b00 */
[----:B----4-:R-:W-:-:S04]  /*01b0*/  IMAD.WIDE R8, R13, 0x4, R8 ;  /* 0x000000040d087825 */ /* 0x010fc800078e0208 */
[----:B-----5:R-:W-:Y:S02]  /*01c0*/  IMAD.WIDE R10, R13, 0x4, R10 ;  /* 0x000000040d0a7825 */ /* 0x020fe400078e020a */
[----:B------:R-:W4:Y:S04]  /*01d0*/  LDG.E.EL R8, desc[UR4][R8.64] ;  /* 0x0000000408087981 */ /* 0x000f28000c2e1900 */
[----:B------:R-:W4:Y:S01]  /*01e0*/  LDG.E.EL R11, desc[UR4][R10.64] ;  /* 0x000000040a0b7981 */ /* 0x000f22000c2e1900 */
[----:B--2---:R-:W-:-:S04]  /*01f0*/  FADD R6, R6, 9.9999997473787516356e-06 ;  /* 0x3727c5ac06067421 */ /* 0x004fc80000000000 */
[----:B------:R-:W1:Y:S02]  /*0200*/  MUFU.SQRT R7, R6 ;  /* 0x0000000600077308 */ /* 0x000e640000002000 */
[C---:B-1----:R-:W-:Y:S02]  /*0210*/  FSETP.GT.AND P0, PT, R7.reuse, 8.50705917302346158658e+37, PT ;  /* 0x7e8000000700780b */ /* 0x042fe40003f04000 */
[----:B------:R-:W-:-:S11]  /*0220*/  FSETP.GEU.AND P1, PT, R7, 1.175494350822287508e-38, PT ;  /* 0x008000000700780b */ /* 0x000fd60003f2e000 */
[----:B------:R-:W-:-:S04]  /*0230*/  @P0 FMUL R7, R7, 0.25 ;  /* 0x3e80000007070820 */ /* 0x000fc80000400000 */
[----:B------:R-:W-:-:S06]  /*0240*/  @!P1 FMUL R7, R7, 16777216 ;  /* 0x4b80000007079820 */ /* 0x000fcc0000400000 */
[----:B------:R-:W1:Y:S01]  /*0250*/  MUFU.RCP R7, R7 ;  /* 0x0000000700077308 */ /* 0x000e620000001000 */
[----:B------:R-:W-:Y:S01]  /*0260*/  FSEL R12, R12, 1, P0 ;  /* 0x3f8000000c0c7808 */ /* 0x000fe20000000000 */
[----:B---3--:R-:W-:-:S04]  /*0270*/  FADD R5, R2, -R4 ;  /* 0x8000000402057221 */ /* 0x008fc80000000000 */
[----:B------:R-:W-:Y:S01]  /*0280*/  @!P1 FMUL R12, R12, 16777216 ;  /* 0x4b8000000c0c9820 */ /* 0x000fe20000400000 */
[----:B------:R-:W-:Y:S02]  /*0290*/  FADD R4, R3, -R4 ;  /* 0x8000000403047221 */ /* 0x000fe40000000000 */
[----:B------:R-:W2:Y:S01]  /*02a0*/  LDC.64 R2, c[0x0][0x238] ;  /* 0x00008e00ff027b82 */ /* 0x000ea20000000a00 */
[----:B-1----:R-:W-:-:S04]  /*02b0*/  FMUL R12, R7, R12 ;  /* 0x0000000c070c7220 */ /* 0x002fc80000400000 */
[-C--:B------:R-:W-:Y:S01]  /*02c0*/  FMUL R5, R5, R12.reuse ;  /* 0x0000000c05057220 */ /* 0x080fe20000400000 */
[----:B------:R-:W-:-:S03]  /*02d0*/  FMUL R4, R4, R12 ;  /* 0x0000000c04047220 */ /* 0x000fc60000400000 */
[C-C-:B----4-:R-:W-:Y:S01]  /*02e0*/  FFMA R5, R8.reuse, R5, R11.reuse ;  /* 0x0000000508057223 */ /* 0x150fe2000000000b */
[----:B------:R-:W-:-:S04]  /*02f0*/  FFMA R4, R8, R4, R11 ;  /* 0x0000000408047223 */ /* 0x000fc8000000000b */
[C---:B------:R-:W-:Y:S02]  /*0300*/  FSETP.GTU.AND P0, PT, R5.reuse, RZ, PT ;  /* 0x000000ff0500720b */ /* 0x040fe40003f0c000 */
[C---:B------:R-:W-:Y:S02]  /*0310*/  FSETP.GTU.AND P1, PT, R4.reuse, RZ, PT ;  /* 0x000000ff0400720b */ /* 0x040fe40003f2c000 */
[----:B------:R-:W-:Y:S02]  /*0320*/  FSEL R6, R5, RZ, P0 ;  /* 0x000000ff05067208 */ /* 0x000fe40000000000 */
[----:B------:R-:W-:Y:S02]  /*0330*/  FSEL R7, R4, RZ, P1 ;  /* 0x000000ff04077208 */ /* 0x000fe40000800000 */
[----:B------:R-:W-:Y:S02]  /*0340*/  FSETP.GEU.AND P3, PT, R6, 6, PT ;  /* 0x40c000000600780b */ /* 0x000fe40003f6e000 */
[----:B------:R-:W-:-:S02]  /*0350*/  FSETP.GEU.AND P2, PT, R7, 6, PT ;  /* 0x40c000000700780b */ /* 0x000fc40003f4e000 */
[----:B------:R-:W-:Y:S02]  /*0360*/  FSETP.GE.OR P0, PT, R5, 6, !P0 ;  /* 0x40c000000500780b */ /* 0x000fe40004706400 */
[----:B------:R-:W-:Y:S02]  /*0370*/  FSETP.GE.OR P1, PT, R4, 6, !P1 ;  /* 0x40c000000400780b */ /* 0x000fe40004f26400 */
[----:B------:R-:W-:Y:S02]  /*0380*/  FSETP.NAN.AND P4, PT, R6, R6, PT ;  /* 0x000000060600720b */ /* 0x000fe40003f88000 */
[----:B------:R-:W-:Y:S02]  /*0390*/  FSETP.NAN.AND P5, PT, R7, R7, PT ;  /* 0x000000070700720b */ /* 0x000fe40003fa8000 */
[----:B------:R-:W-:Y:S02]  /*03a0*/  SEL R8, RZ, 0x1, !P0 ;  /* 0x00000001ff087807 */ /* 0x000fe40004000000 */
[----:B------:R-:W-:-:S02]  /*03b0*/  SEL R9, RZ, 0x100, !P1 ;  /* 0x00000100ff097807 */ /* 0x000fc40004800000 */
[----:B------:R-:W-:Y:S01]  /*03c0*/  IADD3 R4, P6, R0, UR6, RZ ;  /* 0x0000000600047c10 */ /* 0x000fe2000ffde0ff */
[----:B--2---:R-:W-:Y:S01]  /*03d0*/  IMAD.WIDE R2, R0, 0x4, R2 ;  /* 0x0000000400027825 */ /* 0x004fe200078e0202 */
[----:B------:R-:W-:Y:S02]  /*03e0*/  @P3 SEL R6, R6, 0x40c00000, P4 ;  /* 0x40c0000006063807 */ /* 0x000fe40002000000 */
[----:B------:R-:W-:Y:S01]  /*03f0*/  @P2 SEL R7, R7, 0x40c00000, P5 ;  /* 0x40c0000007072807 */ /* 0x000fe20002800000 */
[----:B------:R-:W-:Y:S01]  /*0400*/  IMAD.IADD R9, R8, 0x1, R9 ;  /* 0x0000000108097824 */ /* 0x000fe200078e0209 */
[----:B------:R-:W-:-:S03]  /*0410*/  LEA.HI.X.SX32 R5, R0, UR7, 0x1, P6 ;  /* 0x0000000700057c11 */ /* 0x000fc6000b0f0eff */
[----:B------:R-:W-:Y:S04]  /*0420*/  STG.E.64 desc[UR4][R2.64], R6 ;  /* 0x0000000602007986 */ /* 0x000fe8000c101b04 */
[----:B------:R-:W-:Y:S01]  /*0430*/  STG.E.U16 desc[UR4][R4.64], R9 ;  /* 0x0000000904007986 */ /* 0x000fe2000c101504 */
[----:B------:R-:W-:Y:S05]  /*0440*/  EXIT ;  /* 0x000000000000794d */ /* 0x000fea0003800000 */
.L_x_0:
[----:B------:R-:W-:-:S00]  /*0450*/  BRA `(.L_x_0) ;  /* 0xfffffffc00fc7947 */ /* 0x000fc0000383ffff */
[----:B------:R-:W-:-:S00]  /*0460*/  NOP ;  /* 0x0000000000007918 */ /* 0x000fc00000000000 */
        /* <DEDUP_REMOVED lines=9> */
.L_x_1:


//--------------------- .nv.global.init           --------------------------
	.section	.nv.global.init,"aw",@progbits
.nv.global.init:
	.type		_$_str,@object
	.size		_$_str,(_$_str_$_2 - _$_str)
_$_str:
        /*0000*/ 	.byte	0x5f, 0x5f, 0x43, 0x55, 0x44, 0x41, 0x5f, 0x46, 0x54, 0x5a, 0x00
	.type		_$_str_$_2,@object
	.size		_$_str_$_2,(.L_1 - _$_str_$_2)
_$_str_$_2:
        /*000b*/ 	.byte	0x5f, 0x5f, 0x43, 0x55, 0x44, 0x41, 0x5f, 0x50, 0x52, 0x45, 0x43, 0x5f, 0x53, 0x51, 0x52, 0x54
        /*001b*/ 	.byte	0x00
.L_1:


//--------------------- .nv.constant0.triton_poi_fused__native_batch_norm_legit_no_training_hardtanh_hardtanh_backward_20 --------------------------
	.section	.nv.constant0.triton_poi_fused__native_batch_norm_legit_no_training_hardtanh_hardtanh_backward_20,"a",@progbits
	.sectionflags	@""
	.align	4
.nv.constant0.triton_poi_fused__native_batch_norm_legit_no_training_hardtanh_hardtanh_backward_20:
	.zero		588
